//
// Generated by NVIDIA NVVM Compiler
//
// Compiler Build ID: CL-36424714
// Cuda compilation tools, release 13.0, V13.0.88
// Based on NVVM 20.0.0
//

.version 9.0
.target sm_100
.address_size 64

	// .globl	matmul
// _ZZ6matmulE6tile_A has been demoted
// _ZZ6matmulE6tile_B has been demoted
// _ZZ10matmul_f64E6tile_A has been demoted
// _ZZ10matmul_f64E6tile_B has been demoted

.visible .entry matmul(
	.param .u64 .ptr .align 1 matmul_param_0,
	.param .u64 .ptr .align 1 matmul_param_1,
	.param .u64 .ptr .align 1 matmul_param_2,
	.param .u32 matmul_param_3,
	.param .u32 matmul_param_4,
	.param .u32 matmul_param_5
)
{
	.reg .pred 	%p<12>;
	.reg .b32 	%r<43>;
	.reg .b32 	%f<63>;
	.reg .b64 	%rd<13>;
	// demoted variable
	.shared .align 4 .b8 _ZZ6matmulE6tile_A[1024];
	// demoted variable
	.shared .align 4 .b8 _ZZ6matmulE6tile_B[1024];
	ld.param.u64 	%rd4, [matmul_param_0];
	ld.param.u64 	%rd5, [matmul_param_1];
	ld.param.u64 	%rd6, [matmul_param_2];
	ld.param.u32 	%r24, [matmul_param_3];
	ld.param.u32 	%r25, [matmul_param_4];
	ld.param.u32 	%r26, [matmul_param_5];
	mov.u32 	%r27, %ctaid.y;
	shl.b32 	%r28, %r27, 4;
	mov.u32 	%r40, %tid.y;
	add.s32 	%r2, %r28, %r40;
	mov.u32 	%r29, %ctaid.x;
	shl.b32 	%r3, %r29, 4;
	mov.u32 	%r38, %tid.x;
	add.s32 	%r5, %r3, %r38;
	setp.lt.s32 	%p1, %r26, 1;
	mov.f32 	%f62, 0f00000000;
	@%p1 bra 	$L__BB0_7;
	add.s32 	%r30, %r26, 15;
	shr.u32 	%r31, %r30, 4;
	shl.b32 	%r32, %r40, 6;
	mov.u32 	%r33, _ZZ6matmulE6tile_A;
	add.s32 	%r6, %r33, %r32;
	shl.b32 	%r34, %r38, 2;
	add.s32 	%r7, %r6, %r34;
	mov.u32 	%r35, _ZZ6matmulE6tile_B;
	add.s32 	%r9, %r35, %r34;
	add.s32 	%r8, %r9, %r32;
	neg.s32 	%r42, %r31;
	mad.lo.s32 	%r36, %r40, %r25, %r38;
	add.s32 	%r41, %r36, %r3;
	shl.b32 	%r12, %r25, 4;
	mad.lo.s32 	%r39, %r26, %r2, %r38;
	cvta.to.global.u64 	%rd1, %rd4;
	cvta.to.global.u64 	%rd2, %rd5;
	mov.f32 	%f62, 0f00000000;
$L__BB0_2:
	setp.ge.s32 	%p2, %r2, %r24;
	mul.wide.s32 	%rd7, %r39, 4;
	add.s64 	%rd3, %rd1, %rd7;
	setp.ge.s32 	%p3, %r38, %r26;
	mov.f32 	%f60, 0f00000000;
	or.pred  	%p4, %p2, %p3;
	@%p4 bra 	$L__BB0_4;
	ld.global.f32 	%f60, [%rd3];
$L__BB0_4:
	setp.ge.s32 	%p5, %r5, %r25;
	st.shared.f32 	[%r7], %f60;
	setp.ge.s32 	%p6, %r40, %r26;
	mov.f32 	%f61, 0f00000000;
	or.pred  	%p7, %p5, %p6;
	@%p7 bra 	$L__BB0_6;
	mul.wide.s32 	%rd8, %r41, 4;
	add.s64 	%rd9, %rd2, %rd8;
	ld.global.f32 	%f61, [%rd9];
$L__BB0_6:
	st.shared.f32 	[%r8], %f61;
	bar.sync 	0;
	ld.shared.f32 	%f12, [%r6];
	ld.shared.f32 	%f13, [%r9];
	fma.rn.f32 	%f14, %f12, %f13, %f62;
	ld.shared.f32 	%f15, [%r6+4];
	ld.shared.f32 	%f16, [%r9+64];
	fma.rn.f32 	%f17, %f15, %f16, %f14;
	ld.shared.f32 	%f18, [%r6+8];
	ld.shared.f32 	%f19, [%r9+128];
	fma.rn.f32 	%f20, %f18, %f19, %f17;
	ld.shared.f32 	%f21, [%r6+12];
	ld.shared.f32 	%f22, [%r9+192];
	fma.rn.f32 	%f23, %f21, %f22, %f20;
	ld.shared.f32 	%f24, [%r6+16];
	ld.shared.f32 	%f25, [%r9+256];
	fma.rn.f32 	%f26, %f24, %f25, %f23;
	ld.shared.f32 	%f27, [%r6+20];
	ld.shared.f32 	%f28, [%r9+320];
	fma.rn.f32 	%f29, %f27, %f28, %f26;
	ld.shared.f32 	%f30, [%r6+24];
	ld.shared.f32 	%f31, [%r9+384];
	fma.rn.f32 	%f32, %f30, %f31, %f29;
	ld.shared.f32 	%f33, [%r6+28];
	ld.shared.f32 	%f34, [%r9+448];
	fma.rn.f32 	%f35, %f33, %f34, %f32;
	ld.shared.f32 	%f36, [%r6+32];
	ld.shared.f32 	%f37, [%r9+512];
	fma.rn.f32 	%f38, %f36, %f37, %f35;
	ld.shared.f32 	%f39, [%r6+36];
	ld.shared.f32 	%f40, [%r9+576];
	fma.rn.f32 	%f41, %f39, %f40, %f38;
	ld.shared.f32 	%f42, [%r6+40];
	ld.shared.f32 	%f43, [%r9+640];
	fma.rn.f32 	%f44, %f42, %f43, %f41;
	ld.shared.f32 	%f45, [%r6+44];
	ld.shared.f32 	%f46, [%r9+704];
	fma.rn.f32 	%f47, %f45, %f46, %f44;
	ld.shared.f32 	%f48, [%r6+48];
	ld.shared.f32 	%f49, [%r9+768];
	fma.rn.f32 	%f50, %f48, %f49, %f47;
	ld.shared.f32 	%f51, [%r6+52];
	ld.shared.f32 	%f52, [%r9+832];
	fma.rn.f32 	%f53, %f51, %f52, %f50;
	ld.shared.f32 	%f54, [%r6+56];
	ld.shared.f32 	%f55, [%r9+896];
	fma.rn.f32 	%f56, %f54, %f55, %f53;
	ld.shared.f32 	%f57, [%r6+60];
	ld.shared.f32 	%f58, [%r9+960];
	fma.rn.f32 	%f62, %f57, %f58, %f56;
	bar.sync 	0;
	add.s32 	%r42, %r42, 1;
	setp.ne.s32 	%p8, %r42, 0;
	add.s32 	%r41, %r41, %r12;
	add.s32 	%r40, %r40, 16;
	add.s32 	%r39, %r39, 16;
	add.s32 	%r38, %r38, 16;
	@%p8 bra 	$L__BB0_2;
$L__BB0_7:
	setp.ge.s32 	%p9, %r2, %r24;
	setp.ge.s32 	%p10, %r5, %r25;
	or.pred  	%p11, %p9, %p10;
	@%p11 bra 	$L__BB0_9;
	mad.lo.s32 	%r37, %r25, %r2, %r5;
	cvta.to.global.u64 	%rd10, %rd6;
	mul.wide.s32 	%rd11, %r37, 4;
	add.s64 	%rd12, %rd10, %rd11;
	st.global.f32 	[%rd12], %f62;
$L__BB0_9:
	ret;

}
	// .globl	matmul_f64
.visible .entry matmul_f64(
	.param .u64 .ptr .align 1 matmul_f64_param_0,
	.param .u64 .ptr .align 1 matmul_f64_param_1,
	.param .u64 .ptr .align 1 matmul_f64_param_2,
	.param .u32 matmul_f64_param_3,
	.param .u32 matmul_f64_param_4,
	.param .u32 matmul_f64_param_5
)
{
	.reg .pred 	%p<12>;
	.reg .b32 	%r<43>;
	.reg .b64 	%rd<13>;
	.reg .b64 	%fd<63>;
	// demoted variable
	.shared .align 8 .b8 _ZZ10matmul_f64E6tile_A[2048];
	// demoted variable
	.shared .align 8 .b8 _ZZ10matmul_f64E6tile_B[2048];
	ld.param.u64 	%rd4, [matmul_f64_param_0];
	ld.param.u64 	%rd5, [matmul_f64_param_1];
	ld.param.u64 	%rd6, [matmul_f64_param_2];
	ld.param.u32 	%r24, [matmul_f64_param_3];
	ld.param.u32 	%r25, [matmul_f64_param_4];
	ld.param.u32 	%r26, [matmul_f64_param_5];
	mov.u32 	%r27, %ctaid.y;
	shl.b32 	%r28, %r27, 4;
	mov.u32 	%r40, %tid.y;
	add.s32 	%r2, %r28, %r40;
	mov.u32 	%r29, %ctaid.x;
	shl.b32 	%r3, %r29, 4;
	mov.u32 	%r38, %tid.x;
	add.s32 	%r5, %r3, %r38;
	setp.lt.s32 	%p1, %r26, 1;
	mov.f64 	%fd62, 0d0000000000000000;
	@%p1 bra 	$L__BB1_7;
	add.s32 	%r30, %r26, 15;
	shr.u32 	%r31, %r30, 4;
	shl.b32 	%r32, %r40, 7;
	mov.u32 	%r33, _ZZ10matmul_f64E6tile_A;
	add.s32 	%r6, %r33, %r32;
	shl.b32 	%r34, %r38, 3;
	add.s32 	%r7, %r6, %r34;
	mov.u32 	%r35, _ZZ10matmul_f64E6tile_B;
	add.s32 	%r9, %r35, %r34;
	add.s32 	%r8, %r9, %r32;
	neg.s32 	%r42, %r31;
	mad.lo.s32 	%r36, %r40, %r25, %r38;
	add.s32 	%r41, %r36, %r3;
	shl.b32 	%r12, %r25, 4;
	mad.lo.s32 	%r39, %r26, %r2, %r38;
	cvta.to.global.u64 	%rd1, %rd4;
	cvta.to.global.u64 	%rd2, %rd5;
	mov.f64 	%fd62, 0d0000000000000000;
$L__BB1_2:
	setp.ge.s32 	%p2, %r2, %r24;
	mul.wide.s32 	%rd7, %r39, 8;
	add.s64 	%rd3, %rd1, %rd7;
	setp.ge.s32 	%p3, %r38, %r26;
	mov.f64 	%fd60, 0d0000000000000000;
	or.pred  	%p4, %p2, %p3;
	@%p4 bra 	$L__BB1_4;
	ld.global.f64 	%fd60, [%rd3];
$L__BB1_4:
	setp.ge.s32 	%p5, %r5, %r25;
	st.shared.f64 	[%r7], %fd60;
	setp.ge.s32 	%p6, %r40, %r26;
	mov.f64 	%fd61, 0d0000000000000000;
	or.pred  	%p7, %p5, %p6;
	@%p7 bra 	$L__BB1_6;
	mul.wide.s32 	%rd8, %r41, 8;
	add.s64 	%rd9, %rd2, %rd8;
	ld.global.f64 	%fd61, [%rd9];
$L__BB1_6:
	st.shared.f64 	[%r8], %fd61;
	bar.sync 	0;
	ld.shared.f64 	%fd12, [%r6];
	ld.shared.f64 	%fd13, [%r9];
	fma.rn.f64 	%fd14, %fd12, %fd13, %fd62;
	ld.shared.f64 	%fd15, [%r6+8];
	ld.shared.f64 	%fd16, [%r9+128];
	fma.rn.f64 	%fd17, %fd15, %fd16, %fd14;
	ld.shared.f64 	%fd18, [%r6+16];
	ld.shared.f64 	%fd19, [%r9+256];
	fma.rn.f64 	%fd20, %fd18, %fd19, %fd17;
	ld.shared.f64 	%fd21, [%r6+24];
	ld.shared.f64 	%fd22, [%r9+384];
	fma.rn.f64 	%fd23, %fd21, %fd22, %fd20;
	ld.shared.f64 	%fd24, [%r6+32];
	ld.shared.f64 	%fd25, [%r9+512];
	fma.rn.f64 	%fd26, %fd24, %fd25, %fd23;
	ld.shared.f64 	%fd27, [%r6+40];
	ld.shared.f64 	%fd28, [%r9+640];
	fma.rn.f64 	%fd29, %fd27, %fd28, %fd26;
	ld.shared.f64 	%fd30, [%r6+48];
	ld.shared.f64 	%fd31, [%r9+768];
	fma.rn.f64 	%fd32, %fd30, %fd31, %fd29;
	ld.shared.f64 	%fd33, [%r6+56];
	ld.shared.f64 	%fd34, [%r9+896];
	fma.rn.f64 	%fd35, %fd33, %fd34, %fd32;
	ld.shared.f64 	%fd36, [%r6+64];
	ld.shared.f64 	%fd37, [%r9+1024];
	fma.rn.f64 	%fd38, %fd36, %fd37, %fd35;
	ld.shared.f64 	%fd39, [%r6+72];
	ld.shared.f64 	%fd40, [%r9+1152];
	fma.rn.f64 	%fd41, %fd39, %fd40, %fd38;
	ld.shared.f64 	%fd42, [%r6+80];
	ld.shared.f64 	%fd43, [%r9+1280];
	fma.rn.f64 	%fd44, %fd42, %fd43, %fd41;
	ld.shared.f64 	%fd45, [%r6+88];
	ld.shared.f64 	%fd46, [%r9+1408];
	fma.rn.f64 	%fd47, %fd45, %fd46, %fd44;
	ld.shared.f64 	%fd48, [%r6+96];
	ld.shared.f64 	%fd49, [%r9+1536];
	fma.rn.f64 	%fd50, %fd48, %fd49, %fd47;
	ld.shared.f64 	%fd51, [%r6+104];
	ld.shared.f64 	%fd52, [%r9+1664];
	fma.rn.f64 	%fd53, %fd51, %fd52, %fd50;
	ld.shared.f64 	%fd54, [%r6+112];
	ld.shared.f64 	%fd55, [%r9+1792];
	fma.rn.f64 	%fd56, %fd54, %fd55, %fd53;
	ld.shared.f64 	%fd57, [%r6+120];
	ld.shared.f64 	%fd58, [%r9+1920];
	fma.rn.f64 	%fd62, %fd57, %fd58, %fd56;
	bar.sync 	0;
	add.s32 	%r42, %r42, 1;
	setp.ne.s32 	%p8, %r42, 0;
	add.s32 	%r41, %r41, %r12;
	add.s32 	%r40, %r40, 16;
	add.s32 	%r39, %r39, 16;
	add.s32 	%r38, %r38, 16;
	@%p8 bra 	$L__BB1_2;
$L__BB1_7:
	setp.ge.s32 	%p9, %r2, %r24;
	setp.ge.s32 	%p10, %r5, %r25;
	or.pred  	%p11, %p9, %p10;
	@%p11 bra 	$L__BB1_9;
	mad.lo.s32 	%r37, %r25, %r2, %r5;
	cvta.to.global.u64 	%rd10, %rd6;
	mul.wide.s32 	%rd11, %r37, 8;
	add.s64 	%rd12, %rd10, %rd11;
	st.global.f64 	[%rd12], %fd62;
$L__BB1_9:
	ret;

}


// ===== COMPILED SASS (sm_100) =====

	.target	sm_100

	.elftype	@"ET_EXEC"


//--------------------- .note.nv.tkinfo           --------------------------
	.section	.note.nv.tkinfo,"",@"SHT_NOTE"
	.sectionflags	@"SHF_NOTE_NV_TKINFO"
	.tkinfo
        /*0018*/ 	.word	0x00000002
        /*0030*/ 	.string	""
        /*0030*/ 	.string	"ptxas"
        /*0030*/ 	.string	"Cuda compilation tools, release 13.0, V13.0.88"
        /*0030*/ 	.string	"Build cuda_13.0.r13.0/compiler.36424714_0"
        /*0030*/ 	.string	"-arch sm_100 -m 64 "



//--------------------- .note.nv.cuinfo           --------------------------
	.section	.note.nv.cuinfo,"",@"SHT_NOTE"
	.sectionflags	@"SHF_NOTE_NV_CUINFO"
        /*0018*/ 	.short	0x0002
        /*001a*/ 	.short	0x0064
        /*001c*/ 	.short	0x0082
	.zero		2


//--------------------- .nv.info                  --------------------------
	.section	.nv.info,"",@"SHT_CUDA_INFO"
	.align	4


	//----- nvinfo : EIATTR_REGCOUNT
	.align		4
        /*0000*/ 	.byte	0x04, 0x2f
        /*0002*/ 	.short	(.L_1 - .L_0)
	.align		4
.L_0:
        /*0004*/ 	.word	index@(matmul)
        /*0008*/ 	.word	0x00000020


	//----- nvinfo : EIATTR_FRAME_SIZE
	.align		4
.L_1:
        /*000c*/ 	.byte	0x04, 0x11
        /*000e*/ 	.short	(.L_3 - .L_2)
	.align		4
.L_2:
        /*0010*/ 	.word	index@(matmul)
        /*0014*/ 	.word	0x00000000


	//----- nvinfo : EIATTR_REGCOUNT
	.align		4
.L_3:
        /*0018*/ 	.byte	0x04, 0x2f
        /*001a*/ 	.short	(.L_5 - .L_4)
	.align		4
.L_4:
        /*001c*/ 	.word	index@(matmul_f64)
        /*0020*/ 	.word	0x00000020


	//----- nvinfo : EIATTR_FRAME_SIZE
	.align		4
.L_5:
        /*0024*/ 	.byte	0x04, 0x11
        /*0026*/ 	.short	(.L_7 - .L_6)
	.align		4
.L_6:
        /*0028*/ 	.word	index@(matmul_f64)
        /*002c*/ 	.word	0x00000000


	//----- nvinfo : EIATTR_MIN_STACK_SIZE
	.align		4
.L_7:
        /*0030*/ 	.byte	0x04, 0x12
        /*0032*/ 	.short	(.L_9 - .L_8)
	.align		4
.L_8:
        /*0034*/ 	.word	index@(matmul_f64)
        /*0038*/ 	.word	0x00000000


	//----- nvinfo : EIATTR_MIN_STACK_SIZE
	.align		4
.L_9:
        /*003c*/ 	.byte	0x04, 0x12
        /*003e*/ 	.short	(.L_11 - .L_10)
	.align		4
.L_10:
        /*0040*/ 	.word	index@(matmul)
        /*0044*/ 	.word	0x00000000
.L_11:


//--------------------- .nv.compat                --------------------------
	.section	.nv.compat,"",@"SHT_CUDA_COMPAT_INFO"
	.align	4
        /*0000*/ 	.byte	0x02, 0x09, 0x00, 0x00, 0x02, 0x02, 0x01, 0x00, 0x02, 0x05, 0x05, 0x00, 0x03, 0x07, 0x01, 0x01
        /*0010*/ 	.byte	0x02, 0x03, 0x00, 0x00, 0x02, 0x06, 0x01, 0x00, 0x04, 0x0b, 0x08, 0x00, 0x01, 0x00, 0x00, 0x00
        /*0020*/ 	.byte	0x00, 0x00, 0x00, 0x00


//--------------------- .nv.info.matmul_f64       --------------------------
	.section	.nv.info.matmul_f64,"",@"SHT_CUDA_INFO"
	.sectionflags	@""
	.align	4


	//----- nvinfo : EIATTR_CUDA_API_VERSION
	.align		4
        /*0000*/ 	.byte	0x04, 0x37
        /*0002*/ 	.short	(.L_13 - .L_12)
.L_12:
        /*0004*/ 	.word	0x00000082


	//----- nvinfo : EIATTR_KPARAM_INFO
	.align		4
.L_13:
        /*0008*/ 	.byte	0x04, 0x17
        /*000a*/ 	.short	(.L_15 - .L_14)
.L_14:
        /*000c*/ 	.word	0x00000000
        /*0010*/ 	.short	0x0005
        /*0012*/ 	.short	0x0020
        /*0014*/ 	.byte	0x00, 0xf0, 0x11, 0x00


	//----- nvinfo : EIATTR_KPARAM_INFO
	.align		4
.L_15:
        /*0018*/ 	.byte	0x04, 0x17
        /*001a*/ 	.short	(.L_17 - .L_16)
.L_16:
        /*001c*/ 	.word	0x00000000
        /*0020*/ 	.short	0x0004
        /*0022*/ 	.short	0x001c
        /*0024*/ 	.byte	0x00, 0xf0, 0x11, 0x00


	//----- nvinfo : EIATTR_KPARAM_INFO
	.align		4
.L_17:
        /*0028*/ 	.byte	0x04, 0x17
        /*002a*/ 	.short	(.L_19 - .L_18)
.L_18:
        /*002c*/ 	.word	0x00000000
        /*0030*/ 	.short	0x0003
        /*0032*/ 	.short	0x0018
        /*0034*/ 	.byte	0x00, 0xf0, 0x11, 0x00


	//----- nvinfo : EIATTR_KPARAM_INFO
	.align		4
.L_19:
        /*0038*/ 	.byte	0x04, 0x17
        /*003a*/ 	.short	(.L_21 - .L_20)
.L_20:
        /*003c*/ 	.word	0x00000000
        /*0040*/ 	.short	0x0002
        /*0042*/ 	.short	0x0010
        /*0044*/ 	.byte	0x00, 0xf5, 0x21, 0x00


	//----- nvinfo : EIATTR_KPARAM_INFO
	.align		4
.L_21:
        /*0048*/ 	.byte	0x04, 0x17
        /*004a*/ 	.short	(.L_23 - .L_22)
.L_22:
        /*004c*/ 	.word	0x00000000
        /*0050*/ 	.short	0x0001
        /*0052*/ 	.short	0x0008
        /*0054*/ 	.byte	0x00, 0xf5, 0x21, 0x00


	//----- nvinfo : EIATTR_KPARAM_INFO
	.align		4
.L_23:
        /*0058*/ 	.byte	0x04, 0x17
        /*005a*/ 	.short	(.L_25 - .L_24)
.L_24:
        /*005c*/ 	.word	0x00000000
        /*0060*/ 	.short	0x0000
        /*0062*/ 	.short	0x0000
        /*0064*/ 	.byte	0x00, 0xf5, 0x21, 0x00


	//----- nvinfo : EIATTR_SPARSE_MMA_MASK
	.align		4
.L_25:
        /*0068*/ 	.byte	0x03, 0x50
        /*006a*/ 	.short	0x0000


	//----- nvinfo : EIATTR_MAXREG_COUNT
	.align		4
        /*006c*/ 	.byte	0x03, 0x1b
        /*006e*/ 	.short	0x00ff


	//----- nvinfo : EIATTR_NUM_BARRIERS
	.align		4
        /*0070*/ 	.byte	0x02, 0x4c
        /*0072*/ 	.byte	0x01
	.zero		1


	//----- nvinfo : EIATTR_MERCURY_ISA_VERSION
	.align		4
        /*0074*/ 	.byte	0x03, 0x5f
        /*0076*/ 	.short	0x0101


	//----- nvinfo : EIATTR_VRC_CTA_INIT_COUNT
	.align		4
        /*0078*/ 	.byte	0x02, 0x4a
	.zero		1
	.zero		1


	//----- nvinfo : EIATTR_EXIT_INSTR_OFFSETS
	.align		4
        /*007c*/ 	.byte	0x04, 0x1c
        /*007e*/ 	.short	(.L_27 - .L_26)


	//   ....[0]....
.L_26:
        /*0080*/ 	.word	0x00000620


	//   ....[1]....
        /*0084*/ 	.word	0x00000670


	//----- nvinfo : EIATTR_CBANK_PARAM_SIZE
	.align		4
.L_27:
        /*0088*/ 	.byte	0x03, 0x19
        /*008a*/ 	.short	0x0024


	//----- nvinfo : EIATTR_PARAM_CBANK
	.align		4
        /*008c*/ 	.byte	0x04, 0x0a
        /*008e*/ 	.short	(.L_29 - .L_28)
	.align		4
.L_28:
        /*0090*/ 	.word	index@(.nv.constant0.matmul_f64)
        /*0094*/ 	.short	0x0380
        /*0096*/ 	.short	0x0024


	//----- nvinfo : EIATTR_SW_WAR
	.align		4
.L_29:
        /*0098*/ 	.byte	0x04, 0x36
        /*009a*/ 	.short	(.L_31 - .L_30)
.L_30:
        /*009c*/ 	.word	0x00000008
.L_31:


//--------------------- .nv.info.matmul           --------------------------
	.section	.nv.info.matmul,"",@"SHT_CUDA_INFO"
	.sectionflags	@""
	.align	4


	//----- nvinfo : EIATTR_CUDA_API_VERSION
	.align		4
        /*0000*/ 	.byte	0x04, 0x37
        /*0002*/ 	.short	(.L_33 - .L_32)
.L_32:
        /*0004*/ 	.word	0x00000082


	//----- nvinfo : EIATTR_KPARAM_INFO
	.align		4
.L_33:
        /*0008*/ 	.byte	0x04, 0x17
        /*000a*/ 	.short	(.L_35 - .L_34)
.L_34:
        /*000c*/ 	.word	0x00000000
        /*0010*/ 	.short	0x0005
        /*0012*/ 	.short	0x0020
        /*0014*/ 	.byte	0x00, 0xf0, 0x11, 0x00


	//----- nvinfo : EIATTR_KPARAM_INFO
	.align		4
.L_35:
        /*0018*/ 	.byte	0x04, 0x17
        /*001a*/ 	.short	(.L_37 - .L_36)
.L_36:
        /*001c*/ 	.word	0x00000000
        /*0020*/ 	.short	0x0004
        /*0022*/ 	.short	0x001c
        /*0024*/ 	.byte	0x00, 0xf0, 0x11, 0x00


	//----- nvinfo : EIATTR_KPARAM_INFO
	.align		4
.L_37:
        /*0028*/ 	.byte	0x04, 0x17
        /*002a*/ 	.short	(.L_39 - .L_38)
.L_38:
        /*002c*/ 	.word	0x00000000
        /*0030*/ 	.short	0x0003
        /*0032*/ 	.short	0x0018
        /*0034*/ 	.byte	0x00, 0xf0, 0x11, 0x00


	//----- nvinfo : EIATTR_KPARAM_INFO
	.align		4
.L_39:
        /*0038*/ 	.byte	0x04, 0x17
        /*003a*/ 	.short	(.L_41 - .L_40)
.L_40:
        /*003c*/ 	.word	0x00000000
        /*0040*/ 	.short	0x0002
        /*0042*/ 	.short	0x0010
        /*0044*/ 	.byte	0x00, 0xf5, 0x21, 0x00


	//----- nvinfo : EIATTR_KPARAM_INFO
	.align		4
.L_41:
        /*0048*/ 	.byte	0x04, 0x17
        /*004a*/ 	.short	(.L_43 - .L_42)
.L_42:
        /*004c*/ 	.word	0x00000000
        /*0050*/ 	.short	0x0001
        /*0052*/ 	.short	0x0008
        /*0054*/ 	.byte	0x00, 0xf5, 0x21, 0x00


	//----- nvinfo : EIATTR_KPARAM_INFO
	.align		4
.L_43:
        /*0058*/ 	.byte	0x04, 0x17
        /*005a*/ 	.short	(.L_45 - .L_44)
.L_44:
        /*005c*/ 	.word	0x00000000
        /*0060*/ 	.short	0x0000
        /*0062*/ 	.short	0x0000
        /*0064*/ 	.byte	0x00, 0xf5, 0x21, 0x00


	//----- nvinfo : EIATTR_SPARSE_MMA_MASK
	.align		4
.L_45:
        /*0068*/ 	.byte	0x03, 0x50
        /*006a*/ 	.short	0x0000


	//----- nvinfo : EIATTR_MAXREG_COUNT
	.align		4
        /*006c*/ 	.byte	0x03, 0x1b
        /*006e*/ 	.short	0x00ff


	//----- nvinfo : EIATTR_NUM_BARRIERS
	.align		4
        /*0070*/ 	.byte	0x02, 0x4c
        /*0072*/ 	.byte	0x01
	.zero		1


	//----- nvinfo : EIATTR_MERCURY_ISA_VERSION
	.align		4
        /*0074*/ 	.byte	0x03, 0x5f
        /*0076*/ 	.short	0x0101


	//----- nvinfo : EIATTR_VRC_CTA_INIT_COUNT
	.align		4
        /*0078*/ 	.byte	0x02, 0x4a
	.zero		1
	.zero		1


	//----- nvinfo : EIATTR_EXIT_INSTR_OFFSETS
	.align		4
        /*007c*/ 	.byte	0x04, 0x1c
        /*007e*/ 	.short	(.L_47 - .L_46)


	//   ....[0]....
.L_46:
        /*0080*/ 	.word	0x000005e0


	//   ....[1]....
        /*0084*/ 	.word	0x00000630


	//----- nvinfo : EIATTR_CBANK_PARAM_SIZE
	.align		4
.L_47:
        /*0088*/ 	.byte	0x03, 0x19
        /*008a*/ 	.short	0x0024


	//----- nvinfo : EIATTR_PARAM_CBANK
	.align		4
        /*008c*/ 	.byte	0x04, 0x0a
        /*008e*/ 	.short	(.L_49 - .L_48)
	.align		4
.L_48:
        /*0090*/ 	.word	index@(.nv.constant0.matmul)
        /*0094*/ 	.short	0x0380
        /*0096*/ 	.short	0x0024


	//----- nvinfo : EIATTR_SW_WAR
	.align		4
.L_49:
        /*0098*/ 	.byte	0x04, 0x36
        /*009a*/ 	.short	(.L_51 - .L_50)
.L_50:
        /*009c*/ 	.word	0x00000008
.L_51:


//--------------------- .nv.callgraph             --------------------------
	.section	.nv.callgraph,"",@"SHT_CUDA_CALLGRAPH"
	.align	4
	.sectionentsize	8
	.align		4
        /*0000*/ 	.word	0x00000000
	.align		4
        /*0004*/ 	.word	0xffffffff
	.align		4
        /*0008*/ 	.word	0x00000000
	.align		4
        /*000c*/ 	.word	0xfffffffe
	.align		4
        /*0010*/ 	.word	0x00000000
	.align		4
        /*0014*/ 	.word	0xfffffffd
	.align		4
        /*0018*/ 	.word	0x00000000
	.align		4
        /*001c*/ 	.word	0xfffffffc


//--------------------- .text.matmul_f64          --------------------------
	.section	.text.matmul_f64,"ax",@progbits
	.align	128
        .global         matmul_f64
        .type           matmul_f64,@function
        .size           matmul_f64,(.L_x_6 - matmul_f64)
        .other          matmul_f64,@"STO_CUDA_ENTRY STV_DEFAULT"
matmul_f64:
.text.matmul_f64:
[----:B------:R-:W-:Y:S01]  /*0000*/  LDC R1, c[0x0][0x37c] ;  /* 0x0000df00ff017b82 */ /* 0x000fe20000000800 */
[----:B------:R-:W0:Y:S01]  /*0010*/  S2R R18, SR_CTAID.Y ;  /* 0x0000000000127919 */ /* 0x000e220000002600 */
[----:B------:R-:W1:Y:S01]  /*0020*/  LDCU UR10, c[0x0][0x3a0] ;  /* 0x00007400ff0a77ac */ /* 0x000e620008000800 */
[----:B------:R-:W-:Y:S01]  /*0030*/  CS2R R10, SRZ ;  /* 0x00000000000a7805 */ /* 0x000fe2000001ff00 */
[----:B------:R-:W0:Y:S01]  /*0040*/  S2R R17, SR_TID.Y ;  /* 0x0000000000117919 */ /* 0x000e220000002200 */
[----:B------:R-:W2:Y:S01]  /*0050*/  LDCU.64 UR8, c[0x0][0x358] ;  /* 0x00006b00ff0877ac */ /* 0x000ea20008000a00 */
[----:B------:R-:W3:Y:S01]  /*0060*/  S2R R2, SR_CTAID.X ;  /* 0x0000000000027919 */ /* 0x000ee20000002500 */
[----:B------:R-:W3:Y:S01]  /*0070*/  S2R R16, SR_TID.X ;  /* 0x0000000000107919 */ /* 0x000ee20000002100 */
[----:B-1----:R-:W-:Y:S01]  /*0080*/  UISETP.GE.AND UP0, UPT, UR10, 0x1, UPT ;  /* 0x000000010a00788c */ /* 0x002fe2000bf06270 */
[----:B0-----:R-:W-:Y:S02]  /*0090*/  IMAD R18, R18, 0x10, R17 ;  /* 0x0000001012127824 */ /* 0x001fe400078e0211 */
[----:B---3--:R-:W-:-:S06]  /*00a0*/  IMAD R19, R2, 0x10, R16 ;  /* 0x0000001002137824 */ /* 0x008fcc00078e0210 */
[----:B--2---:R-:W-:Y:S05]  /*00b0*/  BRA.U !UP0, `(.L_x_0) ;  /* 0x00000005084c7547 */ /* 0x004fea000b800000 */
[----:B------:R-:W0:Y:S01]  /*00c0*/  S2UR UR7, SR_CgaCtaId ;  /* 0x00000000000779c3 */ /* 0x000e220000008800 */
[----:B------:R-:W1:Y:S01]  /*00d0*/  LDCU UR11, c[0x0][0x39c] ;  /* 0x00007380ff0b77ac */ /* 0x000e620008000800 */
[----:B------:R-:W-:Y:S01]  /*00e0*/  CS2R R10, SRZ ;  /* 0x00000000000a7805 */ /* 0x000fe2000001ff00 */
[----:B------:R-:W-:Y:S01]  /*00f0*/  IMAD R6, R18, UR10, R16 ;  /* 0x0000000a12067c24 */ /* 0x000fe2000f8e0210 */
[----:B------:R-:W-:Y:S01]  /*0100*/  UMOV UR5, 0x400 ;  /* 0x0000040000057882 */ /* 0x000fe20000000000 */
[----:B------:R-:W-:-:S03]  /*0110*/  UIADD3 UR4, UPT, UPT, UR10, 0xf, URZ ;  /* 0x0000000f0a047890 */ /* 0x000fc6000fffe0ff */
[----:B------:R-:W2:Y:S01]  /*0120*/  LDC R0, c[0x0][0x39c] ;  /* 0x0000e700ff007b82 */ /* 0x000ea20000000800 */
[----:B------:R-:W-:Y:S02]  /*0130*/  UIADD3 UR6, UPT, UPT, UR5, 0x800, URZ ;  /* 0x0000080005067890 */ /* 0x000fe4000fffe0ff */
[----:B------:R-:W-:Y:S01]  /*0140*/  USHF.R.U32.HI UR4, URZ, 0x4, UR4 ;  /* 0x00000004ff047899 */ /* 0x000fe20008011604 */
[----:B------:R-:W3:Y:S04]  /*0150*/  LDCU UR13, c[0x0][0x3a0] ;  /* 0x00007400ff0d77ac */ /* 0x000ee80008000800 */
[----:B------:R-:W4:Y:S01]  /*0160*/  LDC.64 R20, c[0x0][0x380] ;  /* 0x0000e000ff147b82 */ /* 0x000f220000000a00 */
[----:B------:R-:W2:Y:S01]  /*0170*/  LDCU UR12, c[0x0][0x398] ;  /* 0x00007300ff0c77ac */ /* 0x000ea20008000800 */
[----:B-1----:R-:W-:Y:S01]  /*0180*/  IMAD R7, R17, UR11, R16 ;  /* 0x0000000b11077c24 */ /* 0x002fe2000f8e0210 */
[----:B------:R-:W-:-:S03]  /*0190*/  UIADD3 UR4, UPT, UPT, -UR4, URZ, URZ ;  /* 0x000000ff04047290 */ /* 0x000fc6000fffe1ff */
[----:B------:R-:W-:Y:S01]  /*01a0*/  IMAD R7, R2, 0x10, R7 ;  /* 0x0000001002077824 */ /* 0x000fe200078e0207 */
[----:B0-----:R-:W-:Y:S02]  /*01b0*/  ULEA UR6, UR7, UR6, 0x18 ;  /* 0x0000000607067291 */ /* 0x001fe4000f8ec0ff */
[----:B------:R-:W-:-:S04]  /*01c0*/  ULEA UR5, UR7, UR5, 0x18 ;  /* 0x0000000507057291 */ /* 0x000fc8000f8ec0ff */
[----:B------:R-:W-:Y:S02]  /*01d0*/  LEA R3, R16, UR6, 0x3 ;  /* 0x0000000610037c11 */ /* 0x000fe4000f8e18ff */
[----:B------:R-:W-:-:S03]  /*01e0*/  LEA R5, R17, UR5, 0x7 ;  /* 0x0000000511057c11 */ /* 0x000fc6000f8e38ff */
[----:B------:R-:W-:Y:S01]  /*01f0*/  IMAD R2, R17, 0x80, R3 ;  /* 0x0000008011027824 */ /* 0x000fe200078e0203 */
[----:B---3--:R-:W-:-:S07]  /*0200*/  LEA R4, R16, R5, 0x3 ;  /* 0x0000000510047211 */ /* 0x008fce00078e18ff */
.L_x_1:
[----:B------:R-:W-:Y:S02]  /*0210*/  ISETP.GE.AND P0, PT, R17, UR13, PT ;  /* 0x0000000d11007c0c */ /* 0x000fe4000bf06270 */
[----:B------:R-:W-:Y:S02]  /*0220*/  CS2R R12, SRZ ;  /* 0x00000000000c7805 */ /* 0x000fe4000001ff00 */
[----:B------:R-:W-:Y:S01]  /*0230*/  ISETP.GE.AND P1, PT, R16, UR13, PT ;  /* 0x0000000d10007c0c */ /* 0x000fe2000bf26270 */
[----:B----4-:R-:W-:Y:S01]  /*0240*/  IMAD.WIDE R26, R6, 0x8, R20 ;  /* 0x00000008061a7825 */ /* 0x010fe200078e0214 */
[----:B--2---:R-:W-:Y:S02]  /*0250*/  ISETP.GE.OR P0, PT, R19, R0, P0 ;  /* 0x000000001300720c */ /* 0x004fe40000706670 */
[----:B------:R-:W-:Y:S02]  /*0260*/  CS2R R28, SRZ ;  /* 0x00000000001c7805 */ /* 0x000fe4000001ff00 */
[----:B------:R-:W-:-:S09]  /*0270*/  ISETP.GE.OR P1, PT, R18, UR12, P1 ;  /* 0x0000000c12007c0c */ /* 0x000fd20008f26670 */
[----:B------:R-:W0:Y:S04]  /*0280*/  @!P0 LDC.64 R8, c[0x0][0x388] ;  /* 0x0000e200ff088b82 */ /* 0x000e280000000a00 */
[----:B------:R-:W2:Y:S01]  /*0290*/  @!P1 LDG.E.64 R12, desc[UR8][R26.64] ;  /* 0x000000081a0c9981 */ /* 0x000ea2000c1e1b00 */
[----:B0-----:R-:W-:-:S05]  /*02a0*/  @!P0 IMAD.WIDE R8, R7, 0x8, R8 ;  /* 0x0000000807088825 */ /* 0x001fca00078e0208 */
[----:B------:R-:W3:Y:S04]  /*02b0*/  @!P0 LDG.E.64 R28, desc[UR8][R8.64] ;  /* 0x00000008081c8981 */ /* 0x000ee8000c1e1b00 */
[----:B--2---:R-:W-:Y:S04]  /*02c0*/  STS.64 [R4], R12 ;  /* 0x0000000c04007388 */ /* 0x004fe80000000a00 */
[----:B---3--:R-:W-:Y:S01]  /*02d0*/  STS.64 [R2], R28 ;  /* 0x0000001c02007388 */ /* 0x008fe20000000a00 */
[----:B------:R-:W-:Y:S06]  /*02e0*/  BAR.SYNC.DEFER_BLOCKING 0x0 ;  /* 0x0000000000007b1d */ /* 0x000fec0000010000 */
[----:B------:R-:W-:Y:S04]  /*02f0*/  LDS.64 R24, [R3] ;  /* 0x0000000003187984 */ /* 0x000fe80000000a00 */
[----:B------:R-:W0:Y:S04]  /*0300*/  LDS.128 R12, [R5] ;  /* 0x00000000050c7984 */ /* 0x000e280000000c00 */
[----:B------:R-:W1:Y:S01]  /*0310*/  LDS.64 R22, [R3+0x80] ;  /* 0x0000800003167984 */ /* 0x000e620000000a00 */
[----:B0-----:R-:W-:-:S03]  /*0320*/  DFMA R24, R12, R24, R10 ;  /* 0x000000180c18722b */ /* 0x001fc6000000000a */
[----:B------:R-:W-:Y:S04]  /*0330*/  LDS.64 R12, [R3+0x100] ;  /* 0x00010000030c7984 */ /* 0x000fe80000000a00 */
[----:B------:R-:W0:Y:S01]  /*0340*/  LDS.128 R8, [R5+0x10] ;  /* 0x0000100005087984 */ /* 0x000e220000000c00 */
[----:B-1----:R-:W-:-:S03]  /*0350*/  DFMA R14, R22, R14, R24 ;  /* 0x0000000e160e722b */ /* 0x002fc60000000018 */
[----:B------:R-:W1:Y:S04]  /*0360*/  LDS.64 R22, [R3+0x180] ;  /* 0x0001800003167984 */ /* 0x000e680000000a00 */
[----:B------:R-:W-:Y:S01]  /*0370*/  LDS.64 R24, [R3+0x200] ;  /* 0x0002000003187984 */ /* 0x000fe20000000a00 */
[----:B0-----:R-:W-:-:S03]  /*0380*/  DFMA R8, R8, R12, R14 ;  /* 0x0000000c0808722b */ /* 0x001fc6000000000e */
[----:B------:R-:W0:Y:S05]  /*0390*/  LDS.128 R12, [R5+0x20] ;  /* 0x00002000050c7984 */ /* 0x000e2a0000000c00 */
[----:B-1----:R-:W-:Y:S01]  /*03a0*/  DFMA R8, R22, R10, R8 ;  /* 0x0000000a1608722b */ /* 0x002fe20000000008 */
[----:B------:R-:W1:Y:S07]  /*03b0*/  LDS.64 R22, [R3+0x280] ;  /* 0x0002800003167984 */ /* 0x000e6e0000000a00 */
[----:B0-----:R-:W-:Y:S01]  /*03c0*/  DFMA R24, R12, R24, R8 ;  /* 0x000000180c18722b */ /* 0x001fe20000000008 */
[----:B------:R-:W-:Y:S04]  /*03d0*/  LDS.64 R12, [R3+0x300] ;  /* 0x00030000030c7984 */ /* 0x000fe80000000a00 */
[----:B------:R-:W0:Y:S03]  /*03e0*/  LDS.128 R8, [R5+0x30] ;  /* 0x0000300005087984 */ /* 0x000e260000000c00 */
[----:B-1----:R-:W-:Y:S01]  /*03f0*/  DFMA R14, R22, R14, R24 ;  /* 0x0000000e160e722b */ /* 0x002fe20000000018 */
[----:B------:R-:W1:Y:S04]  /*0400*/  LDS.64 R22, [R3+0x380] ;  /* 0x0003800003167984 */ /* 0x000e680000000a00 */
[----:B------:R-:W-:Y:S03]  /*0410*/  LDS.64 R24, [R3+0x400] ;  /* 0x0004000003187984 */ /* 0x000fe60000000a00 */
[----:B0-----:R-:W-:-:S02]  /*0420*/  DFMA R8, R8, R12, R14 ;  /* 0x0000000c0808722b */ /* 0x001fc4000000000e */
[----:B------:R-:W0:Y:S06]  /*0430*/  LDS.128 R12, [R5+0x40] ;  /* 0x00004000050c7984 */ /* 0x000e2c0000000c00 */
        /* <DEDUP_REMOVED lines=16> */
[----:B------:R-:W1:Y:S01]  /*0540*/  LDS.64 R14, [R3+0x780] ;  /* 0x00078000030e7984 */ /* 0x000e620000000a00 */
[----:B------:R-:W-:-:S04]  /*0550*/  UIADD3 UR4, UPT, UPT, UR4, 0x1, URZ ;  /* 0x0000000104047890 */ /* 0x000fc8000fffe0ff */
[----:B------:R-:W-:Y:S01]  /*0560*/  UISETP.NE.AND UP0, UPT, UR4, URZ, UPT ;  /* 0x000000ff0400728c */ /* 0x000fe2000bf05270 */
[----:B------:R-:W-:Y:S01]  /*0570*/  VIADD R17, R17, 0x10 ;  /* 0x0000001011117836 */ /* 0x000fe20000000000 */
[----:B------:R-:W-:Y:S01]  /*0580*/  IADD3 R6, PT, PT, R6, 0x10, RZ ;  /* 0x0000001006067810 */ /* 0x000fe20007ffe0ff */
[----:B------:R-:W-:Y:S01]  /*0590*/  VIADD R16, R16, 0x10 ;  /* 0x0000001010107836 */ /* 0x000fe20000000000 */
[----:B------:R-:W-:Y:S01]  /*05a0*/  LEA R7, R0, R7, 0x4 ;  /* 0x0000000700077211 */ /* 0x000fe200078e20ff */
[----:B0-----:R-:W-:-:S08]  /*05b0*/  DFMA R8, R8, R12, R22 ;  /* 0x0000000c0808722b */ /* 0x001fd00000000016 */
[----:B-1----:R-:W-:Y:S01]  /*05c0*/  DFMA R10, R14, R10, R8 ;  /* 0x0000000a0e0a722b */ /* 0x002fe20000000008 */
[----:B------:R-:W-:Y:S06]  /*05d0*/  BAR.SYNC.DEFER_BLOCKING 0x0 ;  /* 0x0000000000007b1d */ /* 0x000fec0000010000 */
[----:B------:R-:W-:Y:S05]  /*05e0*/  BRA.U UP0, `(.L_x_1) ;  /* 0xfffffffd00087547 */ /* 0x000fea000b83ffff */
.L_x_0:
[----:B------:R-:W0:Y:S02]  /*05f0*/  LDCU.64 UR4, c[0x0][0x398] ;  /* 0x00007300ff0477ac */ /* 0x000e240008000a00 */
[----:B0-----:R-:W-:-:S04]  /*0600*/  ISETP.GE.AND P0, PT, R19, UR5, PT ;  /* 0x0000000513007c0c */ /* 0x001fc8000bf06270 */
[----:B------:R-:W-:-:S13]  /*0610*/  ISETP.GE.OR P0, PT, R18, UR4, P0 ;  /* 0x0000000412007c0c */ /* 0x000fda0008706670 */
[----:B------:R-:W-:Y:S05]  /*0620*/  @P0 EXIT ;  /* 0x000000000000094d */ /* 0x000fea0003800000 */
[----:B------:R-:W0:Y:S01]  /*0630*/  LDC.64 R2, c[0x0][0x390] ;  /* 0x0000e400ff027b82 */ /* 0x000e220000000a00 */
[----:B------:R-:W-:-:S04]  /*0640*/  IMAD R19, R18, UR5, R19 ;  /* 0x0000000512137c24 */ /* 0x000fc8000f8e0213 */
[----:B0-----:R-:W-:-:S05]  /*0650*/  IMAD.WIDE R2, R19, 0x8, R2 ;  /* 0x0000000813027825 */ /* 0x001fca00078e0202 */
[----:B------:R-:W-:Y:S01]  /*0660*/  STG.E.64 desc[UR8][R2.64], R10 ;  /* 0x0000000a02007986 */ /* 0x000fe2000c101b08 */
[----:B------:R-:W-:Y:S05]  /*0670*/  EXIT ;  /* 0x000000000000794d */ /* 0x000fea0003800000 */
.L_x_2:
[----:B------:R-:W-:-:S00]  /*0680*/  BRA `(.L_x_2) ;  /* 0xfffffffc00fc7947 */ /* 0x000fc0000383ffff */
[----:B------:R-:W-:-:S00]  /*0690*/  NOP ;  /* 0x0000000000007918 */ /* 0x000fc00000000000 */
        /* <DEDUP_REMOVED lines=14> */
.L_x_6:


//--------------------- .text.matmul              --------------------------
	.section	.text.matmul,"ax",@progbits
	.align	128
        .global         matmul
        .type           matmul,@function
        .size           matmul,(.L_x_7 - matmul)
        .other          matmul,@"STO_CUDA_ENTRY STV_DEFAULT"
matmul:
.text.matmul:
[----:B------:R-:W-:Y:S01]  /*0000*/  LDC R1, c[0x0][0x37c] ;  /* 0x0000df00ff017b82 */ /* 0x000fe20000000800 */
[----:B------:R-:W0:Y:S01]  /*0010*/  S2R R12, SR_CTAID.Y ;  /* 0x00000000000c7919 */ /* 0x000e220000002600 */
[----:B------:R-:W1:Y:S01]  /*0020*/  LDCU UR10, c[0x0][0x3a0] ;  /* 0x00007400ff0a77ac */ /* 0x000e620008000800 */
[----:B------:R-:W-:Y:S01]  /*0030*/  HFMA2 R23, -RZ, RZ, 0, 0 ;  /* 0x00000000ff177431 */ /* 0x000fe200000001ff */
[----:B------:R-:W0:Y:S01]  /*0040*/  S2R R0, SR_TID.Y ;  /* 0x0000000000007919 */ /* 0x000e220000002200 */
[----:B------:R-:W2:Y:S01]  /*0050*/  LDCU.64 UR8, c[0x0][0x358] ;  /* 0x00006b00ff0877ac */ /* 0x000ea20008000a00 */
[----:B------:R-:W3:Y:S01]  /*0060*/  S2R R5, SR_CTAID.X ;  /* 0x0000000000057919 */ /* 0x000ee20000002500 */
[----:B------:R-:W3:Y:S01]  /*0070*/  S2R R21, SR_TID.X ;  /* 0x0000000000157919 */ /* 0x000ee20000002100 */
[----:B-1----:R-:W-:Y:S01]  /*0080*/  UISETP.GE.AND UP0, UPT, UR10, 0x1, UPT ;  /* 0x000000010a00788c */ /* 0x002fe2000bf06270 */
[----:B0-----:R-:W-:Y:S02]  /*0090*/  LEA R12, R12, R0, 0x4 ;  /* 0x000000000c0c7211 */ /* 0x001fe400078e20ff */
[----:B---3--:R-:W-:-:S06]  /*00a0*/  LEA R13, R5, R21, 0x4 ;  /* 0x00000015050d7211 */ /* 0x008fcc00078e20ff */
[----:B--2---:R-:W-:Y:S05]  /*00b0*/  BRA.U !UP0, `(.L_x_3) ;  /* 0x00000005083c7547 */ /* 0x004fea000b800000 */
[----:B------:R-:W0:Y:S01]  /*00c0*/  S2UR UR7, SR_CgaCtaId ;  /* 0x00000000000779c3 */ /* 0x000e220000008800 */
[----:B------:R-:W1:Y:S01]  /*00d0*/  LDCU UR11, c[0x0][0x39c] ;  /* 0x00007380ff0b77ac */ /* 0x000e620008000800 */
[----:B------:R-:W-:Y:S01]  /*00e0*/  MOV R23, RZ ;  /* 0x000000ff00177202 */ /* 0x000fe20000000f00 */
        /* <DEDUP_REMOVED lines=10> */
[----:B------:R-:W-:-:S02]  /*0190*/  UIADD3 UR4, UPT, UPT, -UR4, URZ, URZ ;  /* 0x000000ff04047290 */ /* 0x000fc4000fffe1ff */
[----:B0-----:R-:W-:Y:S02]  /*01a0*/  ULEA UR5, UR7, UR5, 0x18 ;  /* 0x0000000507057291 */ /* 0x001fe4000f8ec0ff */
[----:B------:R-:W-:Y:S01]  /*01b0*/  LEA R14, R5, R14, 0x4 ;  /* 0x0000000e050e7211 */ /* 0x000fe200078e20ff */
[----:B------:R-:W-:-:S03]  /*01c0*/  ULEA UR6, UR7, UR6, 0x18 ;  /* 0x0000000607067291 */ /* 0x000fc6000f8ec0ff */
[----:B------:R-:W-:-:S03]  /*01d0*/  LEA R18, R0, UR5, 0x6 ;  /* 0x0000000500127c11 */ /* 0x000fc6000f8e30ff */
[C---:B------:R-:W-:Y:S02]  /*01e0*/  LEA R19, R21.reuse, UR6, 0x2 ;  /* 0x0000000615137c11 */ /* 0x040fe4000f8e10ff */
[----:B------:R-:W-:Y:S02]  /*01f0*/  LEA R20, R21, R18, 0x2 ;  /* 0x0000001215147211 */ /* 0x000fe400078e10ff */
[----:B---3--:R-:W-:-:S07]  /*0200*/  LEA R17, R0, R19, 0x6 ;  /* 0x0000001300117211 */ /* 0x008fce00078e30ff */
.L_x_4:
[----:B------:R-:W-:Y:S01]  /*0210*/  ISETP.GE.AND P0, PT, R0, UR13, PT ;  /* 0x0000000d00007c0c */ /* 0x000fe2000bf06270 */
[----:B------:R-:W-:Y:S01]  /*0220*/  HFMA2 R22, -RZ, RZ, 0, 0 ;  /* 0x00000000ff167431 */ /* 0x000fe200000001ff */
[----:B------:R-:W-:Y:S01]  /*0230*/  ISETP.GE.AND P1, PT, R21, UR13, PT ;  /* 0x0000000d15007c0c */ /* 0x000fe2000bf26270 */
[----:B----4-:R-:W-:Y:S01]  /*0240*/  IMAD.WIDE R4, R15, 0x4, R2 ;  /* 0x000000040f047825 */ /* 0x010fe200078e0202 */
[----:B--2---:R-:W-:Y:S02]  /*0250*/  ISETP.GE.OR P0, PT, R13, R16, P0 ;  /* 0x000000100d00720c */ /* 0x004fe40000706670 */
[----:B------:R-:W-:Y:S02]  /*0260*/  ISETP.GE.OR P1, PT, R12, UR12, P1 ;  /* 0x0000000c0c007c0c */ /* 0x000fe40008f26670 */
[----:B------:R-:W-:-:S09]  /*0270*/  MOV R27, RZ ;  /* 0x000000ff001b7202 */ /* 0x000fd20000000f00 */
[----:B------:R-:W0:Y:S02]  /*0280*/  @!P0 LDC.64 R6, c[0x0][0x388] ;  /* 0x0000e200ff068b82 */ /* 0x000e240000000a00 */
[----:B------:R-:W2:Y:S01]  /*0290*/  @!P1 LDG.E R27, desc[UR8][R4.64] ;  /* 0x00000008041b9981 */ /* 0x000ea2000c1e1900 */
[----:B0-----:R-:W-:-:S05]  /*02a0*/  @!P0 IMAD.WIDE R6, R14, 0x4, R6 ;  /* 0x000000040e068825 */ /* 0x001fca00078e0206 */
[----:B------:R-:W3:Y:S01]  /*02b0*/  @!P0 LDG.E R22, desc[UR8][R6.64] ;  /* 0x0000000806168981 */ /* 0x000ee2000c1e1900 */
[----:B------:R-:W-:-:S04]  /*02c0*/  UIADD3 UR4, UPT, UPT, UR4, 0x1, URZ ;  /* 0x0000000104047890 */ /* 0x000fc8000fffe0ff */
[----:B------:R-:W-:Y:S01]  /*02d0*/  UISETP.NE.AND UP0, UPT, UR4, URZ, UPT ;  /* 0x000000ff0400728c */ /* 0x000fe2000bf05270 */
[----:B------:R-:W-:Y:S02]  /*02e0*/  IADD3 R0, PT, PT, R0, 0x10, RZ ;  /* 0x0000001000007810 */ /* 0x000fe40007ffe0ff */
[----:B------:R-:W-:Y:S02]  /*02f0*/  IADD3 R15, PT, PT, R15, 0x10, RZ ;  /* 0x000000100f0f7810 */ /* 0x000fe40007ffe0ff */
[----:B------:R-:W-:Y:S02]  /*0300*/  IADD3 R21, PT, PT, R21, 0x10, RZ ;  /* 0x0000001015157810 */ /* 0x000fe40007ffe0ff */
[----:B------:R-:W-:Y:S01]  /*0310*/  LEA R14, R16, R14, 0x4 ;  /* 0x0000000e100e7211 */ /* 0x000fe200078e20ff */
[----:B--2---:R-:W-:Y:S04]  /*0320*/  STS [R20], R27 ;  /* 0x0000001b14007388 */ /* 0x004fe80000000800 */
[----:B---3--:R-:W-:Y:S01]  /*0330*/  STS [R17], R22 ;  /* 0x0000001611007388 */ /* 0x008fe20000000800 */
[----:B------:R-:W-:Y:S06]  /*0340*/  BAR.SYNC.DEFER_BLOCKING 0x0 ;  /* 0x0000000000007b1d */ /* 0x000fec0000010000 */
[----:B------:R-:W-:Y:S04]  /*0350*/  LDS R26, [R19] ;  /* 0x00000000131a7984 */ /* 0x000fe80000000800 */
[----:B------:R-:W0:Y:S04]  /*0360*/  LDS.128 R8, [R18] ;  /* 0x0000000012087984 */ /* 0x000e280000000c00 */
[----:B------:R-:W1:Y:S04]  /*0370*/  LDS R29, [R19+0x40] ;  /* 0x00004000131d7984 */ /* 0x000e680000000800 */
[----:B------:R-:W2:Y:S04]  /*0380*/  LDS R25, [R19+0x80] ;  /* 0x0000800013197984 */ /* 0x000ea80000000800 */
[----:B------:R-:W3:Y:S04]  /*0390*/  LDS R24, [R19+0xc0] ;  /* 0x0000c00013187984 */ /* 0x000ee80000000800 */
[----:B------:R-:W-:Y:S04]  /*03a0*/  LDS.128 R4, [R18+0x10] ;  /* 0x0000100012047984 */ /* 0x000fe80000000c00 */
[----:B------:R-:W-:Y:S04]  /*03b0*/  LDS R22, [R19+0x140] ;  /* 0x0001400013167984 */ /* 0x000fe80000000800 */
[----:B------:R-:W-:Y:S01]  /*03c0*/  LDS R27, [R19+0x200] ;  /* 0x00020000131b7984 */ /* 0x000fe20000000800 */
[----:B0-----:R-:W-:-:S03]  /*03d0*/  FFMA R8, R8, R26, R23 ;  /* 0x0000001a08087223 */ /* 0x001fc60000000017 */
[----:B------:R-:W0:Y:S01]  /*03e0*/  LDS R23, [R19+0x100] ;  /* 0x0001000013177984 */ /* 0x000e220000000800 */
[----:B-1----:R-:W-:-:S03]  /*03f0*/  FFMA R8, R29, R9, R8 ;  /* 0x000000091d087223 */ /* 0x002fc60000000008 */
[----:B------:R-:W-:Y:S01]  /*0400*/  LDS R26, [R19+0x1c0] ;  /* 0x0001c000131a7984 */ /* 0x000fe20000000800 */
[----:B--2---:R-:W-:-:S03]  /*0410*/  FFMA R9, R25, R10, R8 ;  /* 0x0000000a19097223 */ /* 0x004fc60000000008 */
[----:B------:R-:W1:Y:S01]  /*0420*/  LDS R25, [R19+0x180] ;  /* 0x0001800013197984 */ /* 0x000e620000000800 */
[----:B---3--:R-:W-:-:S03]  /*0430*/  FFMA R9, R24, R11, R9 ;  /* 0x0000000b18097223 */ /* 0x008fc60000000009 */
[----:B------:R-:W-:Y:S01]  /*0440*/  LDS R24, [R19+0x240] ;  /* 0x0002400013187984 */ /* 0x000fe20000000800 */
[----:B0-----:R-:W-:-:S03]  /*0450*/  FFMA R23, R4, R23, R9 ;  /* 0x0000001704177223 */ /* 0x001fc60000000009 */
[----:B------:R-:W0:Y:S01]  /*0460*/  LDS.128 R8, [R18+0x20] ;  /* 0x0000200012087984 */ /* 0x000e220000000c00 */
[----:B------:R-:W-:-:S03]  /*0470*/  FFMA R22, R22, R5, R23 ;  /* 0x0000000516167223 */ /* 0x000fc60000000017 */
[----:B------:R-:W2:Y:S01]  /*0480*/  LDS R23, [R19+0x280] ;  /* 0x0002800013177984 */ /* 0x000ea20000000800 */
[----:B-1----:R-:W-:-:S03]  /*0490*/  FFMA R25, R25, R6, R22 ;  /* 0x0000000619197223 */ /* 0x002fc60000000016 */
[----:B------:R-:W1:Y:S01]  /*04a0*/  LDS R22, [R19+0x2c0] ;  /* 0x0002c00013167984 */ /* 0x000e620000000800 */
[----:B------:R-:W-:-:S03]  /*04b0*/  FFMA R7, R26, R7, R25 ;  /* 0x000000071a077223 */ /* 0x000fc60000000019 */
[----:B------:R-:W-:Y:S01]  /*04c0*/  LDS R25, [R19+0x300] ;  /* 0x0003000013197984 */ /* 0x000fe20000000800 */
[----:B0-----:R-:W-:-:S03]  /*04d0*/  FFMA R27, R8, R27, R7 ;  /* 0x0000001b081b7223 */ /* 0x001fc60000000007 */
[----:B------:R-:W0:Y:S01]  /*04e0*/  LDS.128 R4, [R18+0x30] ;  /* 0x0000300012047984 */ /* 0x000e220000000c00 */
[----:B------:R-:W-:-:S03]  /*04f0*/  FFMA R24, R24, R9, R27 ;  /* 0x0000000918187223 */ /* 0x000fc6000000001b */
[----:B------:R-:W3:Y:S04]  /*0500*/  LDS R27, [R19+0x340] ;  /* 0x00034000131b7984 */ /* 0x000ee80000000800 */
[----:B------:R-:W4:Y:S04]  /*0510*/  LDS R9, [R19+0x380] ;  /* 0x0003800013097984 */ /* 0x000f280000000800 */
[----:B------:R-:W5:Y:S01]  /*0520*/  LDS R8, [R19+0x3c0] ;  /* 0x0003c00013087984 */ /* 0x000f620000000800 */
[----:B--2---:R-:W-:-:S04]  /*0530*/  FFMA R23, R23, R10, R24 ;  /* 0x0000000a17177223 */ /* 0x004fc80000000018 */
[----:B-1----:R-:W-:-:S04]  /*0540*/  FFMA R11, R22, R11, R23 ;  /* 0x0000000b160b7223 */ /* 0x002fc80000000017 */
[----:B0-----:R-:W-:-:S04]  /*0550*/  FFMA R4, R4, R25, R11 ;  /* 0x0000001904047223 */ /* 0x001fc8000000000b */
[----:B---3--:R-:W-:-:S04]  /*0560*/  FFMA R4, R27, R5, R4 ;  /* 0x000000051b047223 */ /* 0x008fc80000000004 */
[----:B----4-:R-:W-:-:S04]  /*0570*/  FFMA R9, R9, R6, R4 ;  /* 0x0000000609097223 */ /* 0x010fc80000000004 */
[----:B-----5:R-:W-:Y:S01]  /*0580*/  FFMA R23, R8, R7, R9 ;  /* 0x0000000708177223 */ /* 0x020fe20000000009 */
[----:B------:R-:W-:Y:S06]  /*0590*/  BAR.SYNC.DEFER_BLOCKING 0x0 ;  /* 0x0000000000007b1d */ /* 0x000fec0000010000 */
[----:B------:R-:W-:Y:S05]  /*05a0*/  BRA.U UP0, `(.L_x_4) ;  /* 0xfffffffd00187547 */ /* 0x000fea000b83ffff */
.L_x_3:
[----:B------:R-:W0:Y:S02]  /*05b0*/  LDCU.64 UR4, c[0x0][0x398] ;  /* 0x00007300ff0477ac */ /* 0x000e240008000a00 */
[----:B0-----:R-:W-:-:S04]  /*05c0*/  ISETP.GE.AND P0, PT, R13, UR5, PT ;  /* 0x000000050d007c0c */ /* 0x001fc8000bf06270 */
[----:B------:R-:W-:-:S13]  /*05d0*/  ISETP.GE.OR P0, PT, R12, UR4, P0 ;  /* 0x000000040c007c0c */ /* 0x000fda0008706670 */
[----:B------:R-:W-:Y:S05]  /*05e0*/  @P0 EXIT ;  /* 0x000000000000094d */ /* 0x000fea0003800000 */
[----:B------:R-:W0:Y:S01]  /*05f0*/  LDC.64 R2, c[0x0][0x390] ;  /* 0x0000e400ff027b82 */ /* 0x000e220000000a00 */
[----:B------:R-:W-:-:S04]  /*0600*/  IMAD R13, R12, UR5, R13 ;  /* 0x000000050c0d7c24 */ /* 0x000fc8000f8e020d */
[----:B0-----:R-:W-:-:S05]  /*0610*/  IMAD.WIDE R2, R13, 0x4, R2 ;  /* 0x000000040d027825 */ /* 0x001fca00078e0202 */
[----:B------:R-:W-:Y:S01]  /*0620*/  STG.E desc[UR8][R2.64], R23 ;  /* 0x0000001702007986 */ /* 0x000fe2000c101908 */
[----:B------:R-:W-:Y:S05]  /*0630*/  EXIT ;  /* 0x000000000000794d */ /* 0x000fea0003800000 */
.L_x_5:
        /* <DEDUP_REMOVED lines=12> */
.L_x_7:


//--------------------- .nv.shared.matmul_f64     --------------------------
	.section	.nv.shared.matmul_f64,"aw",@nobits
	.sectionflags	@""
	.align	8
.nv.shared.matmul_f64:
	.zero		5120


//--------------------- .nv.shared.reserved.0     --------------------------
	.section	.nv.shared.reserved.0,"aw",@nobits
	.weak		__nv_reservedSMEM_offset_0_alias
	.size		__nv_reservedSMEM_offset_0_alias, 0, 64
	.other		__nv_reservedSMEM_offset_0_alias,@"STO_CUDA_RESERVED_SHARED STV_DEFAULT"
__nv_reservedSMEM_offset_0_alias:
	.zero		0
	.zero		64


//--------------------- .nv.shared.matmul         --------------------------
	.section	.nv.shared.matmul,"aw",@nobits
	.sectionflags	@""
	.align	4
.nv.shared.matmul:
	.zero		3072


//--------------------- .nv.constant0.matmul_f64  --------------------------
	.section	.nv.constant0.matmul_f64,"a",@progbits
	.sectionflags	@""
	.align	4
.nv.constant0.matmul_f64:
	.zero		932


//--------------------- .nv.constant0.matmul      --------------------------
	.section	.nv.constant0.matmul,"a",@progbits
	.sectionflags	@""
	.align	4
.nv.constant0.matmul:
	.zero		932


//--------------------- SYMBOLS --------------------------

	.type		.nv.reservedSmem.offset0,@object
	.size		.nv.reservedSmem.offset0,0x4
	.type		.nv.reservedSmem.cap,@object
	.size		.nv.reservedSmem.cap,0x4
